//
// Generated by NVIDIA NVVM Compiler
//
// Compiler Build ID: CL-36424714
// Cuda compilation tools, release 13.0, V13.0.88
// Based on NVVM 20.0.0
//

.version 9.0
.target sm_100
.address_size 64

	// .globl	_Z14stencil_kernelPfyi
.const .align 4 .b8 const_weights[12];
// _ZZ14stencil_kernelPfyiE6s_data has been demoted

.visible .entry _Z14stencil_kernelPfyi(
	.param .u64 .ptr .align 1 _Z14stencil_kernelPfyi_param_0,
	.param .u64 _Z14stencil_kernelPfyi_param_1,
	.param .u32 _Z14stencil_kernelPfyi_param_2
)
{
	.reg .pred 	%p<4>;
	.reg .b32 	%r<12>;
	.reg .b32 	%f<22>;
	.reg .b64 	%rd<6>;
	// demoted variable
	.shared .align 4 .b8 _ZZ14stencil_kernelPfyiE6s_data[1032];
	ld.param.u64 	%rd1, [_Z14stencil_kernelPfyi_param_0];
	ld.param.u64 	%rd2, [_Z14stencil_kernelPfyi_param_1];
	ld.param.u32 	%r5, [_Z14stencil_kernelPfyi_param_2];
	mov.u32 	%r6, %ctaid.x;
	mov.u32 	%r1, %ntid.x;
	mov.u32 	%r2, %tid.x;
	mad.lo.s32 	%r3, %r6, %r1, %r2;
	setp.ne.s32 	%p1, %r2, 0;
	@%p1 bra 	$L__BB0_2;
	add.s32 	%r7, %r3, -1;
	tex.1d.v4.f32.s32 	{%f1, %f2, %f3, %f4}, [%rd2, {%r7}];
	st.shared.f32 	[_ZZ14stencil_kernelPfyiE6s_data], %f1;
$L__BB0_2:
	tex.1d.v4.f32.s32 	{%f5, %f6, %f7, %f8}, [%rd2, {%r3}];
	shl.b32 	%r8, %r2, 2;
	mov.u32 	%r9, _ZZ14stencil_kernelPfyiE6s_data;
	add.s32 	%r4, %r9, %r8;
	st.shared.f32 	[%r4+4], %f5;
	add.s32 	%r10, %r1, -1;
	setp.ne.s32 	%p2, %r2, %r10;
	@%p2 bra 	$L__BB0_4;
	add.s32 	%r11, %r3, 1;
	tex.1d.v4.f32.s32 	{%f9, %f10, %f11, %f12}, [%rd2, {%r11}];
	st.shared.f32 	[_ZZ14stencil_kernelPfyiE6s_data+1028], %f9;
$L__BB0_4:
	bar.sync 	0;
	setp.ge.s32 	%p3, %r3, %r5;
	@%p3 bra 	$L__BB0_6;
	ld.shared.f32 	%f13, [%r4];
	ld.shared.f32 	%f14, [%r4+4];
	ld.shared.f32 	%f15, [%r4+8];
	ld.const.f32 	%f16, [const_weights];
	ld.const.f32 	%f17, [const_weights+4];
	mul.f32 	%f18, %f14, %f17;
	fma.rn.f32 	%f19, %f13, %f16, %f18;
	ld.const.f32 	%f20, [const_weights+8];
	fma.rn.f32 	%f21, %f15, %f20, %f19;
	cvta.to.global.u64 	%rd3, %rd1;
	mul.wide.s32 	%rd4, %r3, 4;
	add.s64 	%rd5, %rd3, %rd4;
	st.global.f32 	[%rd5], %f21;
$L__BB0_6:
	ret;

}


// ===== COMPILED SASS (sm_100) =====

	.target	sm_100

	.elftype	@"ET_EXEC"


//--------------------- .note.nv.tkinfo           --------------------------
	.section	.note.nv.tkinfo,"",@"SHT_NOTE"
	.sectionflags	@"SHF_NOTE_NV_TKINFO"
	.tkinfo
        /*0018*/ 	.word	0x00000002
        /*0030*/ 	.string	""
        /*0030*/ 	.string	"ptxas"
        /*0030*/ 	.string	"Cuda compilation tools, release 13.0, V13.0.88"
        /*0030*/ 	.string	"Build cuda_13.0.r13.0/compiler.36424714_0"
        /*0030*/ 	.string	"-arch sm_100 -m 64 "



//--------------------- .note.nv.cuinfo           --------------------------
	.section	.note.nv.cuinfo,"",@"SHT_NOTE"
	.sectionflags	@"SHF_NOTE_NV_CUINFO"
        /*0018*/ 	.short	0x0002
        /*001a*/ 	.short	0x0064
        /*001c*/ 	.short	0x0082
	.zero		2


//--------------------- .nv.info                  --------------------------
	.section	.nv.info,"",@"SHT_CUDA_INFO"
	.align	4


	//----- nvinfo : EIATTR_REGCOUNT
	.align		4
        /*0000*/ 	.byte	0x04, 0x2f
        /*0002*/ 	.short	(.L_2 - .L_1)
	.align		4
.L_1:
        /*0004*/ 	.word	index@(_Z14stencil_kernelPfyi)
        /*0008*/ 	.word	0x0000000c


	//----- nvinfo : EIATTR_FRAME_SIZE
	.align		4
.L_2:
        /*000c*/ 	.byte	0x04, 0x11
        /*000e*/ 	.short	(.L_4 - .L_3)
	.align		4
.L_3:
        /*0010*/ 	.word	index@(_Z14stencil_kernelPfyi)
        /*0014*/ 	.word	0x00000000


	//----- nvinfo : EIATTR_MIN_STACK_SIZE
	.align		4
.L_4:
        /*0018*/ 	.byte	0x04, 0x12
        /*001a*/ 	.short	(.L_6 - .L_5)
	.align		4
.L_5:
        /*001c*/ 	.word	index@(_Z14stencil_kernelPfyi)
        /*0020*/ 	.word	0x00000000
.L_6:


//--------------------- .nv.compat                --------------------------
	.section	.nv.compat,"",@"SHT_CUDA_COMPAT_INFO"
	.align	4
        /*0000*/ 	.byte	0x02, 0x09, 0x00, 0x00, 0x02, 0x02, 0x02, 0x00, 0x02, 0x05, 0x05, 0x00, 0x03, 0x07, 0x01, 0x01
        /*0010*/ 	.byte	0x02, 0x03, 0x00, 0x00, 0x02, 0x06, 0x01, 0x00, 0x04, 0x0b, 0x08, 0x00, 0x09, 0x00, 0x00, 0x00
        /*0020*/ 	.byte	0x00, 0x00, 0x00, 0x00


//--------------------- .nv.info._Z14stencil_kernelPfyi --------------------------
	.section	.nv.info._Z14stencil_kernelPfyi,"",@"SHT_CUDA_INFO"
	.sectionflags	@""
	.align	4


	//----- nvinfo : EIATTR_CUDA_API_VERSION
	.align		4
        /*0000*/ 	.byte	0x04, 0x37
        /*0002*/ 	.short	(.L_8 - .L_7)
.L_7:
        /*0004*/ 	.word	0x00000082


	//----- nvinfo : EIATTR_KPARAM_INFO
	.align		4
.L_8:
        /*0008*/ 	.byte	0x04, 0x17
        /*000a*/ 	.short	(.L_10 - .L_9)
.L_9:
        /*000c*/ 	.word	0x00000000
        /*0010*/ 	.short	0x0002
        /*0012*/ 	.short	0x0010
        /*0014*/ 	.byte	0x00, 0xf0, 0x11, 0x00


	//----- nvinfo : EIATTR_KPARAM_INFO
	.align		4
.L_10:
        /*0018*/ 	.byte	0x04, 0x17
        /*001a*/ 	.short	(.L_12 - .L_11)
.L_11:
        /*001c*/ 	.word	0x00000000
        /*0020*/ 	.short	0x0001
        /*0022*/ 	.short	0x0008
        /*0024*/ 	.byte	0x00, 0xf0, 0x21, 0x00


	//----- nvinfo : EIATTR_KPARAM_INFO
	.align		4
.L_12:
        /*0028*/ 	.byte	0x04, 0x17
        /*002a*/ 	.short	(.L_14 - .L_13)
.L_13:
        /*002c*/ 	.word	0x00000000
        /*0030*/ 	.short	0x0000
        /*0032*/ 	.short	0x0000
        /*0034*/ 	.byte	0x00, 0xf5, 0x21, 0x00


	//----- nvinfo : EIATTR_SPARSE_MMA_MASK
	.align		4
.L_14:
        /*0038*/ 	.byte	0x03, 0x50
        /*003a*/ 	.short	0x0000


	//----- nvinfo : EIATTR_MAXREG_COUNT
	.align		4
        /*003c*/ 	.byte	0x03, 0x1b
        /*003e*/ 	.short	0x00ff


	//----- nvinfo : EIATTR_NUM_BARRIERS
	.align		4
        /*0040*/ 	.byte	0x02, 0x4c
        /*0042*/ 	.byte	0x01
	.zero		1


	//----- nvinfo : EIATTR_MERCURY_ISA_VERSION
	.align		4
        /*0044*/ 	.byte	0x03, 0x5f
        /*0046*/ 	.short	0x0101


	//----- nvinfo : EIATTR_VRC_CTA_INIT_COUNT
	.align		4
        /*0048*/ 	.byte	0x02, 0x4a
	.zero		1
	.zero		1


	//----- nvinfo : EIATTR_EXIT_INSTR_OFFSETS
	.align		4
        /*004c*/ 	.byte	0x04, 0x1c
        /*004e*/ 	.short	(.L_16 - .L_15)


	//   ....[0]....
.L_15:
        /*0050*/ 	.word	0x00000190


	//   ....[1]....
        /*0054*/ 	.word	0x00000260


	//----- nvinfo : EIATTR_CBANK_PARAM_SIZE
	.align		4
.L_16:
        /*0058*/ 	.byte	0x03, 0x19
        /*005a*/ 	.short	0x0014


	//----- nvinfo : EIATTR_PARAM_CBANK
	.align		4
        /*005c*/ 	.byte	0x04, 0x0a
        /*005e*/ 	.short	(.L_18 - .L_17)
	.align		4
.L_17:
        /*0060*/ 	.word	index@(.nv.constant0._Z14stencil_kernelPfyi)
        /*0064*/ 	.short	0x0380
        /*0066*/ 	.short	0x0014


	//----- nvinfo : EIATTR_SW_WAR
	.align		4
.L_18:
        /*0068*/ 	.byte	0x04, 0x36
        /*006a*/ 	.short	(.L_20 - .L_19)
.L_19:
        /*006c*/ 	.word	0x00000008
.L_20:


//--------------------- .nv.callgraph             --------------------------
	.section	.nv.callgraph,"",@"SHT_CUDA_CALLGRAPH"
	.align	4
	.sectionentsize	8
	.align		4
        /*0000*/ 	.word	0x00000000
	.align		4
        /*0004*/ 	.word	0xffffffff
	.align		4
        /*0008*/ 	.word	0x00000000
	.align		4
        /*000c*/ 	.word	0xfffffffe
	.align		4
        /*0010*/ 	.word	0x00000000
	.align		4
        /*0014*/ 	.word	0xfffffffd
	.align		4
        /*0018*/ 	.word	0x00000000
	.align		4
        /*001c*/ 	.word	0xfffffffc


//--------------------- .nv.constant3             --------------------------
	.section	.nv.constant3,"a",@progbits
	.align	4
.nv.constant3:
	.type		const_weights,@object
	.size		const_weights,(.L_0 - const_weights)
const_weights:
	.zero		12
.L_0:


//--------------------- .text._Z14stencil_kernelPfyi --------------------------
	.section	.text._Z14stencil_kernelPfyi,"ax",@progbits
	.align	128
        .global         _Z14stencil_kernelPfyi
        .type           _Z14stencil_kernelPfyi,@function
        .size           _Z14stencil_kernelPfyi,(.L_x_1 - _Z14stencil_kernelPfyi)
        .other          _Z14stencil_kernelPfyi,@"STO_CUDA_ENTRY STV_DEFAULT"
_Z14stencil_kernelPfyi:
.text._Z14stencil_kernelPfyi:
[----:B------:R-:W-:Y:S01]  /*0000*/  LDC R1, c[0x0][0x37c] ;  /* 0x0000df00ff017b82 */ /* 0x000fe20000000800 */
[----:B------:R-:W0:Y:S07]  /*0010*/  S2R R7, SR_TID.X ;  /* 0x0000000000077919 */ /* 0x000e2e0000002100 */
[----:B------:R-:W1:Y:S01]  /*0020*/  LDC R5, c[0x0][0x360] ;  /* 0x0000d800ff057b82 */ /* 0x000e620000000800 */
[----:B------:R-:W-:-:S07]  /*0030*/  UMOV UR5, URZ ;  /* 0x000000ff00057c82 */ /* 0x000fce0008000000 */
[----:B------:R-:W2:Y:S01]  /*0040*/  S2UR UR4, SR_CTAID.X ;  /* 0x00000000000479c3 */ /* 0x000ea20000002500 */
[----:B-1----:R-:W-:Y:S02]  /*0050*/  IADD3 R0, PT, PT, R5, -0x1, RZ ;  /* 0xffffffff05007810 */ /* 0x002fe40007ffe0ff */
[----:B0-----:R-:W-:Y:S01]  /*0060*/  ISETP.NE.AND P0, PT, R7, RZ, PT ;  /* 0x000000ff0700720c */ /* 0x001fe20003f05270 */
[----:B--2---:R-:W-:Y:S01]  /*0070*/  IMAD R5, R5, UR4, R7 ;  /* 0x0000000405057c24 */ /* 0x004fe2000f8e0207 */
[----:B------:R-:W0:Y:S01]  /*0080*/  LDCU UR4, c[0x0][0x388] ;  /* 0x00007100ff0477ac */ /* 0x000e220008000800 */
[----:B------:R-:W-:-:S10]  /*0090*/  ISETP.NE.AND P1, PT, R7, R0, PT ;  /* 0x000000000700720c */ /* 0x000fd40003f25270 */
[----:B------:R-:W-:-:S03]  /*00a0*/  @!P0 IADD3 R0, PT, PT, R5, -0x1, RZ ;  /* 0xffffffff05008810 */ /* 0x000fc60007ffe0ff */
[----:B------:R-:W-:-:S03]  /*00b0*/  @!P1 IADD3 R3, PT, PT, R5, 0x1, RZ ;  /* 0x0000000105039810 */ /* 0x000fc60007ffe0ff */
[----:B0-----:R-:W5:Y:S01]  /*00c0*/  @!P0 TLD.LZ RZ, R0, R0, UR4, 1D, 0x1 ;  /* 0x00ff04ff00008f66 */ /* 0x001f6200081e01ff */
[----:B------:R-:W5:Y:S02]  /*00d0*/  TLD.LZ RZ, R2, R5, UR4, 1D, 0x1 ;  /* 0x00ff04ff05027f66 */ /* 0x000f6400081e01ff */
[----:B------:R0:W5:Y:S01]  /*00e0*/  @!P1 TLD.LZ RZ, R3, R3, UR4, 1D, 0x1 ;  /* 0x00ff04ff03039f66 */ /* 0x00016200081e01ff */
[----:B------:R-:W1:Y:S01]  /*00f0*/  LDCU UR6, c[0x0][0x390] ;  /* 0x00007200ff0677ac */ /* 0x000e620008000800 */
[----:B0-----:R-:W0:Y:S01]  /*0100*/  S2UR UR5, SR_CgaCtaId ;  /* 0x00000000000579c3 */ /* 0x001e220000008800 */
[----:B------:R-:W-:Y:S01]  /*0110*/  UMOV UR4, 0x400 ;  /* 0x0000040000047882 */ /* 0x000fe20000000000 */
[----:B-1----:R-:W-:Y:S01]  /*0120*/  ISETP.GE.AND P2, PT, R5, UR6, PT ;  /* 0x0000000605007c0c */ /* 0x002fe2000bf46270 */
[----:B0-----:R-:W-:-:S06]  /*0130*/  ULEA UR4, UR5, UR4, 0x18 ;  /* 0x0000000405047291 */ /* 0x001fcc000f8ec0ff */
[----:B------:R-:W-:-:S03]  /*0140*/  LEA R7, R7, UR4, 0x2 ;  /* 0x0000000407077c11 */ /* 0x000fc6000f8e10ff */
[----:B-----5:R0:W-:Y:S04]  /*0150*/  @!P0 STS [UR4], R0 ;  /* 0x00000000ff008988 */ /* 0x0201e80008000804 */
[----:B------:R0:W-:Y:S04]  /*0160*/  STS [R7+0x4], R2 ;  /* 0x0000040207007388 */ /* 0x0001e80000000800 */
[----:B------:R0:W-:Y:S01]  /*0170*/  @!P1 STS [UR4+0x404], R3 ;  /* 0x00040403ff009988 */ /* 0x0001e20008000804 */
[----:B------:R-:W-:Y:S06]  /*0180*/  BAR.SYNC.DEFER_BLOCKING 0x0 ;  /* 0x0000000000007b1d */ /* 0x000fec0000010000 */
[----:B------:R-:W-:Y:S05]  /*0190*/  @P2 EXIT ;  /* 0x000000000000294d */ /* 0x000fea0003800000 */
[----:B------:R-:W1:Y:S01]  /*01a0*/  LDS R4, [R7+0x4] ;  /* 0x0000040007047984 */ /* 0x000e620000000800 */
[----:B------:R-:W1:Y:S01]  /*01b0*/  LDCU.64 UR6, c[0x3][URZ] ;  /* 0x00c00000ff0677ac */ /* 0x000e620008000a00 */
[----:B0-----:R-:W0:Y:S02]  /*01c0*/  LDC.64 R2, c[0x0][0x380] ;  /* 0x0000e000ff027b82 */ /* 0x001e240000000a00 */
[----:B------:R-:W2:Y:S01]  /*01d0*/  LDS R0, [R7] ;  /* 0x0000000007007984 */ /* 0x000ea20000000800 */
[----:B------:R-:W3:Y:S03]  /*01e0*/  LDCU UR8, c[0x3][0x8] ;  /* 0x00c00100ff0877ac */ /* 0x000ee60008000800 */
[----:B------:R-:W3:Y:S01]  /*01f0*/  LDS R6, [R7+0x8] ;  /* 0x0000080007067984 */ /* 0x000ee20000000800 */
[----:B------:R-:W4:Y:S01]  /*0200*/  LDCU.64 UR4, c[0x0][0x358] ;  /* 0x00006b00ff0477ac */ /* 0x000f220008000a00 */
[----:B0-----:R-:W-:-:S04]  /*0210*/  IMAD.WIDE R2, R5, 0x4, R2 ;  /* 0x0000000405027825 */ /* 0x001fc800078e0202 */
[----:B-1----:R-:W-:-:S04]  /*0220*/  FMUL R9, R4, UR7 ;  /* 0x0000000704097c20 */ /* 0x002fc80008400000 */
[----:B--2---:R-:W-:-:S04]  /*0230*/  FFMA R9, R0, UR6, R9 ;  /* 0x0000000600097c23 */ /* 0x004fc80008000009 */
[----:B---3--:R-:W-:-:S05]  /*0240*/  FFMA R9, R6, UR8, R9 ;  /* 0x0000000806097c23 */ /* 0x008fca0008000009 */
[----:B----4-:R-:W-:Y:S01]  /*0250*/  STG.E desc[UR4][R2.64], R9 ;  /* 0x0000000902007986 */ /* 0x010fe2000c101904 */
[----:B------:R-:W-:Y:S05]  /*0260*/  EXIT ;  /* 0x000000000000794d */ /* 0x000fea0003800000 */
.L_x_0:
[----:B------:R-:W-:-:S00]  /*0270*/  BRA `(.L_x_0) ;  /* 0xfffffffc00fc7947 */ /* 0x000fc0000383ffff */
[----:B------:R-:W-:-:S00]  /*0280*/  NOP ;  /* 0x0000000000007918 */ /* 0x000fc00000000000 */
[----:B------:R-:W-:-:S00]  /*0290*/  NOP ;  /* 0x0000000000007918 */ /* 0x000fc00000000000 */
[----:B------:R-:W-:-:S00]  /*02a0*/  NOP ;  /* 0x0000000000007918 */ /* 0x000fc00000000000 */
[----:B------:R-:W-:-:S00]  /*02b0*/  NOP ;  /* 0x0000000000007918 */ /* 0x000fc00000000000 */
[----:B------:R-:W-:-:S00]  /*02c0*/  NOP ;  /* 0x0000000000007918 */ /* 0x000fc00000000000 */
[----:B------:R-:W-:-:S00]  /*02d0*/  NOP ;  /* 0x0000000000007918 */ /* 0x000fc00000000000 */
[----:B------:R-:W-:-:S00]  /*02e0*/  NOP ;  /* 0x0000000000007918 */ /* 0x000fc00000000000 */
[----:B------:R-:W-:-:S00]  /*02f0*/  NOP ;  /* 0x0000000000007918 */ /* 0x000fc00000000000 */
.L_x_1:


//--------------------- .nv.shared._Z14stencil_kernelPfyi --------------------------
	.section	.nv.shared._Z14stencil_kernelPfyi,"aw",@nobits
	.sectionflags	@""
	.align	4
.nv.shared._Z14stencil_kernelPfyi:
	.zero		2056


//--------------------- .nv.shared.reserved.0     --------------------------
	.section	.nv.shared.reserved.0,"aw",@nobits
	.weak		__nv_reservedSMEM_offset_0_alias
	.size		__nv_reservedSMEM_offset_0_alias, 0, 64
	.other		__nv_reservedSMEM_offset_0_alias,@"STO_CUDA_RESERVED_SHARED STV_DEFAULT"
__nv_reservedSMEM_offset_0_alias:
	.zero		0
	.zero		64


//--------------------- .nv.constant0._Z14stencil_kernelPfyi --------------------------
	.section	.nv.constant0._Z14stencil_kernelPfyi,"a",@progbits
	.sectionflags	@""
	.align	4
.nv.constant0._Z14stencil_kernelPfyi:
	.zero		916


//--------------------- SYMBOLS --------------------------

	.type		.nv.reservedSmem.offset0,@object
	.size		.nv.reservedSmem.offset0,0x4
	.type		.nv.reservedSmem.cap,@object
	.size		.nv.reservedSmem.cap,0x4
